//
// Generated by NVIDIA NVVM Compiler
//
// Compiler Build ID: CL-36424714
// Cuda compilation tools, release 13.0, V13.0.88
// Based on NVVM 20.0.0
//

.version 9.0
.target sm_100
.address_size 64

	// .globl	_Z14zbroji_matricePfS_S_

.visible .entry _Z14zbroji_matricePfS_S_(
	.param .u64 .ptr .align 1 _Z14zbroji_matricePfS_S__param_0,
	.param .u64 .ptr .align 1 _Z14zbroji_matricePfS_S__param_1,
	.param .u64 .ptr .align 1 _Z14zbroji_matricePfS_S__param_2
)
{
	.reg .b32 	%r<5>;
	.reg .b32 	%f<4>;
	.reg .b64 	%rd<11>;

	ld.param.u64 	%rd1, [_Z14zbroji_matricePfS_S__param_0];
	ld.param.u64 	%rd2, [_Z14zbroji_matricePfS_S__param_1];
	ld.param.u64 	%rd3, [_Z14zbroji_matricePfS_S__param_2];
	cvta.to.global.u64 	%rd4, %rd1;
	cvta.to.global.u64 	%rd5, %rd3;
	cvta.to.global.u64 	%rd6, %rd2;
	mov.u32 	%r1, %tid.y;
	mov.u32 	%r2, %ntid.x;
	mov.u32 	%r3, %tid.x;
	mad.lo.s32 	%r4, %r1, %r2, %r3;
	mul.wide.u32 	%rd7, %r4, 4;
	add.s64 	%rd8, %rd6, %rd7;
	ld.global.f32 	%f1, [%rd8];
	add.s64 	%rd9, %rd5, %rd7;
	ld.global.f32 	%f2, [%rd9];
	add.f32 	%f3, %f1, %f2;
	add.s64 	%rd10, %rd4, %rd7;
	st.global.f32 	[%rd10], %f3;
	ret;

}


// ===== COMPILED SASS (sm_100) =====

	.target	sm_100

	.elftype	@"ET_EXEC"


//--------------------- .note.nv.tkinfo           --------------------------
	.section	.note.nv.tkinfo,"",@"SHT_NOTE"
	.sectionflags	@"SHF_NOTE_NV_TKINFO"
	.tkinfo
        /*0018*/ 	.word	0x00000002
        /*0030*/ 	.string	""
        /*0030*/ 	.string	"ptxas"
        /*0030*/ 	.string	"Cuda compilation tools, release 13.0, V13.0.88"
        /*0030*/ 	.string	"Build cuda_13.0.r13.0/compiler.36424714_0"
        /*0030*/ 	.string	"-arch sm_100 -m 64 "



//--------------------- .note.nv.cuinfo           --------------------------
	.section	.note.nv.cuinfo,"",@"SHT_NOTE"
	.sectionflags	@"SHF_NOTE_NV_CUINFO"
        /*0018*/ 	.short	0x0002
        /*001a*/ 	.short	0x0064
        /*001c*/ 	.short	0x0082
	.zero		2


//--------------------- .nv.info                  --------------------------
	.section	.nv.info,"",@"SHT_CUDA_INFO"
	.align	4


	//----- nvinfo : EIATTR_REGCOUNT
	.align		4
        /*0000*/ 	.byte	0x04, 0x2f
        /*0002*/ 	.short	(.L_1 - .L_0)
	.align		4
.L_0:
        /*0004*/ 	.word	index@(_Z14zbroji_matricePfS_S_)
        /*0008*/ 	.word	0x0000000c


	//----- nvinfo : EIATTR_FRAME_SIZE
	.align		4
.L_1:
        /*000c*/ 	.byte	0x04, 0x11
        /*000e*/ 	.short	(.L_3 - .L_2)
	.align		4
.L_2:
        /*0010*/ 	.word	index@(_Z14zbroji_matricePfS_S_)
        /*0014*/ 	.word	0x00000000


	//----- nvinfo : EIATTR_MIN_STACK_SIZE
	.align		4
.L_3:
        /*0018*/ 	.byte	0x04, 0x12
        /*001a*/ 	.short	(.L_5 - .L_4)
	.align		4
.L_4:
        /*001c*/ 	.word	index@(_Z14zbroji_matricePfS_S_)
        /*0020*/ 	.word	0x00000000
.L_5:


//--------------------- .nv.compat                --------------------------
	.section	.nv.compat,"",@"SHT_CUDA_COMPAT_INFO"
	.align	4
        /*0000*/ 	.byte	0x02, 0x09, 0x00, 0x00, 0x02, 0x02, 0x01, 0x00, 0x02, 0x05, 0x05, 0x00, 0x03, 0x07, 0x01, 0x01
        /*0010*/ 	.byte	0x02, 0x03, 0x00, 0x00, 0x02, 0x06, 0x01, 0x00, 0x04, 0x0b, 0x08, 0x00, 0x09, 0x00, 0x00, 0x00
        /*0020*/ 	.byte	0x00, 0x00, 0x00, 0x00


//--------------------- .nv.info._Z14zbroji_matricePfS_S_ --------------------------
	.section	.nv.info._Z14zbroji_matricePfS_S_,"",@"SHT_CUDA_INFO"
	.sectionflags	@""
	.align	4


	//----- nvinfo : EIATTR_CUDA_API_VERSION
	.align		4
        /*0000*/ 	.byte	0x04, 0x37
        /*0002*/ 	.short	(.L_7 - .L_6)
.L_6:
        /*0004*/ 	.word	0x00000082


	//----- nvinfo : EIATTR_KPARAM_INFO
	.align		4
.L_7:
        /*0008*/ 	.byte	0x04, 0x17
        /*000a*/ 	.short	(.L_9 - .L_8)
.L_8:
        /*000c*/ 	.word	0x00000000
        /*0010*/ 	.short	0x0002
        /*0012*/ 	.short	0x0010
        /*0014*/ 	.byte	0x00, 0xf5, 0x21, 0x00


	//----- nvinfo : EIATTR_KPARAM_INFO
	.align		4
.L_9:
        /*0018*/ 	.byte	0x04, 0x17
        /*001a*/ 	.short	(.L_11 - .L_10)
.L_10:
        /*001c*/ 	.word	0x00000000
        /*0020*/ 	.short	0x0001
        /*0022*/ 	.short	0x0008
        /*0024*/ 	.byte	0x00, 0xf5, 0x21, 0x00


	//----- nvinfo : EIATTR_KPARAM_INFO
	.align		4
.L_11:
        /*0028*/ 	.byte	0x04, 0x17
        /*002a*/ 	.short	(.L_13 - .L_12)
.L_12:
        /*002c*/ 	.word	0x00000000
        /*0030*/ 	.short	0x0000
        /*0032*/ 	.short	0x0000
        /*0034*/ 	.byte	0x00, 0xf5, 0x21, 0x00


	//----- nvinfo : EIATTR_SPARSE_MMA_MASK
	.align		4
.L_13:
        /*0038*/ 	.byte	0x03, 0x50
        /*003a*/ 	.short	0x0000


	//----- nvinfo : EIATTR_MAXREG_COUNT
	.align		4
        /*003c*/ 	.byte	0x03, 0x1b
        /*003e*/ 	.short	0x00ff


	//----- nvinfo : EIATTR_MERCURY_ISA_VERSION
	.align		4
        /*0040*/ 	.byte	0x03, 0x5f
        /*0042*/ 	.short	0x0101


	//----- nvinfo : EIATTR_VRC_CTA_INIT_COUNT
	.align		4
        /*0044*/ 	.byte	0x02, 0x4a
	.zero		1
	.zero		1


	//----- nvinfo : EIATTR_EXIT_INSTR_OFFSETS
	.align		4
        /*0048*/ 	.byte	0x04, 0x1c
        /*004a*/ 	.short	(.L_15 - .L_14)


	//   ....[0]....
.L_14:
        /*004c*/ 	.word	0x00000100


	//----- nvinfo : EIATTR_CBANK_PARAM_SIZE
	.align		4
.L_15:
        /*0050*/ 	.byte	0x03, 0x19
        /*0052*/ 	.short	0x0018


	//----- nvinfo : EIATTR_PARAM_CBANK
	.align		4
        /*0054*/ 	.byte	0x04, 0x0a
        /*0056*/ 	.short	(.L_17 - .L_16)
	.align		4
.L_16:
        /*0058*/ 	.word	index@(.nv.constant0._Z14zbroji_matricePfS_S_)
        /*005c*/ 	.short	0x0380
        /*005e*/ 	.short	0x0018


	//----- nvinfo : EIATTR_SW_WAR
	.align		4
.L_17:
        /*0060*/ 	.byte	0x04, 0x36
        /*0062*/ 	.short	(.L_19 - .L_18)
.L_18:
        /*0064*/ 	.word	0x00000008
.L_19:


//--------------------- .nv.callgraph             --------------------------
	.section	.nv.callgraph,"",@"SHT_CUDA_CALLGRAPH"
	.align	4
	.sectionentsize	8
	.align		4
        /*0000*/ 	.word	0x00000000
	.align		4
        /*0004*/ 	.word	0xffffffff
	.align		4
        /*0008*/ 	.word	0x00000000
	.align		4
        /*000c*/ 	.word	0xfffffffe
	.align		4
        /*0010*/ 	.word	0x00000000
	.align		4
        /*0014*/ 	.word	0xfffffffd
	.align		4
        /*0018*/ 	.word	0x00000000
	.align		4
        /*001c*/ 	.word	0xfffffffc


//--------------------- .text._Z14zbroji_matricePfS_S_ --------------------------
	.section	.text._Z14zbroji_matricePfS_S_,"ax",@progbits
	.align	128
        .global         _Z14zbroji_matricePfS_S_
        .type           _Z14zbroji_matricePfS_S_,@function
        .size           _Z14zbroji_matricePfS_S_,(.L_x_1 - _Z14zbroji_matricePfS_S_)
        .other          _Z14zbroji_matricePfS_S_,@"STO_CUDA_ENTRY STV_DEFAULT"
_Z14zbroji_matricePfS_S_:
.text._Z14zbroji_matricePfS_S_:
[----:B------:R-:W-:Y:S01]  /*0000*/  LDC R1, c[0x0][0x37c] ;  /* 0x0000df00ff017b82 */ /* 0x000fe20000000800 */
[----:B------:R-:W0:Y:S07]  /*0010*/  S2R R9, SR_TID.Y ;  /* 0x0000000000097919 */ /* 0x000e2e0000002200 */
[----:B------:R-:W1:Y:S01]  /*0020*/  LDC.64 R2, c[0x0][0x388] ;  /* 0x0000e200ff027b82 */ /* 0x000e620000000a00 */
[----:B------:R-:W0:Y:S01]  /*0030*/  LDCU UR6, c[0x0][0x360] ;  /* 0x00006c00ff0677ac */ /* 0x000e220008000800 */
[----:B------:R-:W0:Y:S01]  /*0040*/  S2R R0, SR_TID.X ;  /* 0x0000000000007919 */ /* 0x000e220000002100 */
[----:B------:R-:W2:Y:S05]  /*0050*/  LDCU.64 UR4, c[0x0][0x358] ;  /* 0x00006b00ff0477ac */ /* 0x000eaa0008000a00 */
[----:B------:R-:W3:Y:S08]  /*0060*/  LDC.64 R4, c[0x0][0x390] ;  /* 0x0000e400ff047b82 */ /* 0x000ef00000000a00 */
[----:B------:R-:W4:Y:S01]  /*0070*/  LDC.64 R6, c[0x0][0x380] ;  /* 0x0000e000ff067b82 */ /* 0x000f220000000a00 */
[----:B0-----:R-:W-:-:S04]  /*0080*/  IMAD R9, R9, UR6, R0 ;  /* 0x0000000609097c24 */ /* 0x001fc8000f8e0200 */
[----:B-1----:R-:W-:-:S04]  /*0090*/  IMAD.WIDE.U32 R2, R9, 0x4, R2 ;  /* 0x0000000409027825 */ /* 0x002fc800078e0002 */
[C---:B---3--:R-:W-:Y:S02]  /*00a0*/  IMAD.WIDE.U32 R4, R9.reuse, 0x4, R4 ;  /* 0x0000000409047825 */ /* 0x048fe400078e0004 */
[----:B--2---:R-:W2:Y:S04]  /*00b0*/  LDG.E R2, desc[UR4][R2.64] ;  /* 0x0000000402027981 */ /* 0x004ea8000c1e1900 */
[----:B------:R-:W2:Y:S01]  /*00c0*/  LDG.E R5, desc[UR4][R4.64] ;  /* 0x0000000404057981 */ /* 0x000ea2000c1e1900 */
[----:B----4-:R-:W-:-:S04]  /*00d0*/  IMAD.WIDE.U32 R6, R9, 0x4, R6 ;  /* 0x0000000409067825 */ /* 0x010fc800078e0006 */
[----:B--2---:R-:W-:-:S05]  /*00e0*/  FADD R9, R2, R5 ;  /* 0x0000000502097221 */ /* 0x004fca0000000000 */
[----:B------:R-:W-:Y:S01]  /*00f0*/  STG.E desc[UR4][R6.64], R9 ;  /* 0x0000000906007986 */ /* 0x000fe2000c101904 */
[----:B------:R-:W-:Y:S05]  /*0100*/  EXIT ;  /* 0x000000000000794d */ /* 0x000fea0003800000 */
.L_x_0:
[----:B------:R-:W-:-:S00]  /*0110*/  BRA `(.L_x_0) ;  /* 0xfffffffc00fc7947 */ /* 0x000fc0000383ffff */
[----:B------:R-:W-:-:S00]  /*0120*/  NOP ;  /* 0x0000000000007918 */ /* 0x000fc00000000000 */
        /* <DEDUP_REMOVED lines=13> */
.L_x_1:


//--------------------- .nv.shared.reserved.0     --------------------------
	.section	.nv.shared.reserved.0,"aw",@nobits
	.weak		__nv_reservedSMEM_offset_0_alias
	.size		__nv_reservedSMEM_offset_0_alias, 0, 64
	.other		__nv_reservedSMEM_offset_0_alias,@"STO_CUDA_RESERVED_SHARED STV_DEFAULT"
__nv_reservedSMEM_offset_0_alias:
	.zero		0
	.zero		64


//--------------------- .nv.constant0._Z14zbroji_matricePfS_S_ --------------------------
	.section	.nv.constant0._Z14zbroji_matricePfS_S_,"a",@progbits
	.sectionflags	@""
	.align	4
.nv.constant0._Z14zbroji_matricePfS_S_:
	.zero		920


//--------------------- SYMBOLS --------------------------

	.type		.nv.reservedSmem.offset0,@object
	.size		.nv.reservedSmem.offset0,0x4
